//
// Generated by NVIDIA NVVM Compiler
//
// Compiler Build ID: CL-36424714
// Cuda compilation tools, release 13.0, V13.0.88
// Based on NVVM 20.0.0
//

.version 9.0
.target sm_100
.address_size 64

	// .globl	_Z16swap_rows_kernelP6__halfiiiiiii

.visible .entry _Z16swap_rows_kernelP6__halfiiiiiii(
	.param .u64 .ptr .align 1 _Z16swap_rows_kernelP6__halfiiiiiii_param_0,
	.param .u32 _Z16swap_rows_kernelP6__halfiiiiiii_param_1,
	.param .u32 _Z16swap_rows_kernelP6__halfiiiiiii_param_2,
	.param .u32 _Z16swap_rows_kernelP6__halfiiiiiii_param_3,
	.param .u32 _Z16swap_rows_kernelP6__halfiiiiiii_param_4,
	.param .u32 _Z16swap_rows_kernelP6__halfiiiiiii_param_5,
	.param .u32 _Z16swap_rows_kernelP6__halfiiiiiii_param_6,
	.param .u32 _Z16swap_rows_kernelP6__halfiiiiiii_param_7
)
{
	.reg .pred 	%p<5>;
	.reg .b16 	%rs<3>;
	.reg .b32 	%r<12>;
	.reg .b64 	%rd<12>;

	ld.param.u64 	%rd1, [_Z16swap_rows_kernelP6__halfiiiiiii_param_0];
	ld.param.u32 	%r7, [_Z16swap_rows_kernelP6__halfiiiiiii_param_2];
	ld.param.u32 	%r2, [_Z16swap_rows_kernelP6__halfiiiiiii_param_3];
	ld.param.u32 	%r3, [_Z16swap_rows_kernelP6__halfiiiiiii_param_4];
	ld.param.u32 	%r4, [_Z16swap_rows_kernelP6__halfiiiiiii_param_5];
	ld.param.u32 	%r5, [_Z16swap_rows_kernelP6__halfiiiiiii_param_6];
	ld.param.u32 	%r6, [_Z16swap_rows_kernelP6__halfiiiiiii_param_7];
	mov.u32 	%r8, %ctaid.x;
	mov.u32 	%r9, %ntid.x;
	mov.u32 	%r10, %tid.x;
	mad.lo.s32 	%r1, %r8, %r9, %r10;
	setp.ge.s32 	%p1, %r1, %r7;
	@%p1 bra 	$L__BB0_3;
	setp.ge.s32 	%p2, %r1, %r5;
	add.s32 	%r11, %r6, %r5;
	setp.lt.s32 	%p3, %r1, %r11;
	and.pred  	%p4, %p2, %p3;
	@%p4 bra 	$L__BB0_3;
	cvta.to.global.u64 	%rd2, %rd1;
	cvt.s64.s32 	%rd3, %r3;
	mul.wide.s32 	%rd4, %r2, %r1;
	add.s64 	%rd5, %rd4, %rd3;
	cvt.s64.s32 	%rd6, %r4;
	add.s64 	%rd7, %rd4, %rd6;
	shl.b64 	%rd8, %rd5, 1;
	add.s64 	%rd9, %rd2, %rd8;
	ld.global.u16 	%rs1, [%rd9];
	shl.b64 	%rd10, %rd7, 1;
	add.s64 	%rd11, %rd2, %rd10;
	ld.global.u16 	%rs2, [%rd11];
	st.global.u16 	[%rd9], %rs2;
	st.global.u16 	[%rd11], %rs1;
$L__BB0_3:
	ret;

}


// ===== COMPILED SASS (sm_100) =====

	.target	sm_100

	.elftype	@"ET_EXEC"


//--------------------- .note.nv.tkinfo           --------------------------
	.section	.note.nv.tkinfo,"",@"SHT_NOTE"
	.sectionflags	@"SHF_NOTE_NV_TKINFO"
	.tkinfo
        /*0018*/ 	.word	0x00000002
        /*0030*/ 	.string	""
        /*0030*/ 	.string	"ptxas"
        /*0030*/ 	.string	"Cuda compilation tools, release 13.0, V13.0.88"
        /*0030*/ 	.string	"Build cuda_13.0.r13.0/compiler.36424714_0"
        /*0030*/ 	.string	"-arch sm_100 -m 64 "



//--------------------- .note.nv.cuinfo           --------------------------
	.section	.note.nv.cuinfo,"",@"SHT_NOTE"
	.sectionflags	@"SHF_NOTE_NV_CUINFO"
        /*0018*/ 	.short	0x0002
        /*001a*/ 	.short	0x0064
        /*001c*/ 	.short	0x0082
	.zero		2


//--------------------- .nv.info                  --------------------------
	.section	.nv.info,"",@"SHT_CUDA_INFO"
	.align	4


	//----- nvinfo : EIATTR_REGCOUNT
	.align		4
        /*0000*/ 	.byte	0x04, 0x2f
        /*0002*/ 	.short	(.L_1 - .L_0)
	.align		4
.L_0:
        /*0004*/ 	.word	index@(_Z16swap_rows_kernelP6__halfiiiiiii)
        /*0008*/ 	.word	0x0000000c


	//----- nvinfo : EIATTR_FRAME_SIZE
	.align		4
.L_1:
        /*000c*/ 	.byte	0x04, 0x11
        /*000e*/ 	.short	(.L_3 - .L_2)
	.align		4
.L_2:
        /*0010*/ 	.word	index@(_Z16swap_rows_kernelP6__halfiiiiiii)
        /*0014*/ 	.word	0x00000000


	//----- nvinfo : EIATTR_MIN_STACK_SIZE
	.align		4
.L_3:
        /*0018*/ 	.byte	0x04, 0x12
        /*001a*/ 	.short	(.L_5 - .L_4)
	.align		4
.L_4:
        /*001c*/ 	.word	index@(_Z16swap_rows_kernelP6__halfiiiiiii)
        /*0020*/ 	.word	0x00000000
.L_5:


//--------------------- .nv.compat                --------------------------
	.section	.nv.compat,"",@"SHT_CUDA_COMPAT_INFO"
	.align	4
        /*0000*/ 	.byte	0x02, 0x09, 0x00, 0x00, 0x02, 0x02, 0x01, 0x00, 0x02, 0x05, 0x05, 0x00, 0x03, 0x07, 0x01, 0x01
        /*0010*/ 	.byte	0x02, 0x03, 0x00, 0x00, 0x02, 0x06, 0x01, 0x00, 0x04, 0x0b, 0x08, 0x00, 0x09, 0x00, 0x00, 0x00
        /*0020*/ 	.byte	0x00, 0x00, 0x00, 0x00


//--------------------- .nv.info._Z16swap_rows_kernelP6__halfiiiiiii --------------------------
	.section	.nv.info._Z16swap_rows_kernelP6__halfiiiiiii,"",@"SHT_CUDA_INFO"
	.sectionflags	@""
	.align	4


	//----- nvinfo : EIATTR_CUDA_API_VERSION
	.align		4
        /*0000*/ 	.byte	0x04, 0x37
        /*0002*/ 	.short	(.L_7 - .L_6)
.L_6:
        /*0004*/ 	.word	0x00000082


	//----- nvinfo : EIATTR_KPARAM_INFO
	.align		4
.L_7:
        /*0008*/ 	.byte	0x04, 0x17
        /*000a*/ 	.short	(.L_9 - .L_8)
.L_8:
        /*000c*/ 	.word	0x00000000
        /*0010*/ 	.short	0x0007
        /*0012*/ 	.short	0x0020
        /*0014*/ 	.byte	0x00, 0xf0, 0x11, 0x00


	//----- nvinfo : EIATTR_KPARAM_INFO
	.align		4
.L_9:
        /*0018*/ 	.byte	0x04, 0x17
        /*001a*/ 	.short	(.L_11 - .L_10)
.L_10:
        /*001c*/ 	.word	0x00000000
        /*0020*/ 	.short	0x0006
        /*0022*/ 	.short	0x001c
        /*0024*/ 	.byte	0x00, 0xf0, 0x11, 0x00


	//----- nvinfo : EIATTR_KPARAM_INFO
	.align		4
.L_11:
        /*0028*/ 	.byte	0x04, 0x17
        /*002a*/ 	.short	(.L_13 - .L_12)
.L_12:
        /*002c*/ 	.word	0x00000000
        /*0030*/ 	.short	0x0005
        /*0032*/ 	.short	0x0018
        /*0034*/ 	.byte	0x00, 0xf0, 0x11, 0x00


	//----- nvinfo : EIATTR_KPARAM_INFO
	.align		4
.L_13:
        /*0038*/ 	.byte	0x04, 0x17
        /*003a*/ 	.short	(.L_15 - .L_14)
.L_14:
        /*003c*/ 	.word	0x00000000
        /*0040*/ 	.short	0x0004
        /*0042*/ 	.short	0x0014
        /*0044*/ 	.byte	0x00, 0xf0, 0x11, 0x00


	//----- nvinfo : EIATTR_KPARAM_INFO
	.align		4
.L_15:
        /*0048*/ 	.byte	0x04, 0x17
        /*004a*/ 	.short	(.L_17 - .L_16)
.L_16:
        /*004c*/ 	.word	0x00000000
        /*0050*/ 	.short	0x0003
        /*0052*/ 	.short	0x0010
        /*0054*/ 	.byte	0x00, 0xf0, 0x11, 0x00


	//----- nvinfo : EIATTR_KPARAM_INFO
	.align		4
.L_17:
        /*0058*/ 	.byte	0x04, 0x17
        /*005a*/ 	.short	(.L_19 - .L_18)
.L_18:
        /*005c*/ 	.word	0x00000000
        /*0060*/ 	.short	0x0002
        /*0062*/ 	.short	0x000c
        /*0064*/ 	.byte	0x00, 0xf0, 0x11, 0x00


	//----- nvinfo : EIATTR_KPARAM_INFO
	.align		4
.L_19:
        /*0068*/ 	.byte	0x04, 0x17
        /*006a*/ 	.short	(.L_21 - .L_20)
.L_20:
        /*006c*/ 	.word	0x00000000
        /*0070*/ 	.short	0x0001
        /*0072*/ 	.short	0x0008
        /*0074*/ 	.byte	0x00, 0xf0, 0x11, 0x00


	//----- nvinfo : EIATTR_KPARAM_INFO
	.align		4
.L_21:
        /*0078*/ 	.byte	0x04, 0x17
        /*007a*/ 	.short	(.L_23 - .L_22)
.L_22:
        /*007c*/ 	.word	0x00000000
        /*0080*/ 	.short	0x0000
        /*0082*/ 	.short	0x0000
        /*0084*/ 	.byte	0x00, 0xf5, 0x21, 0x00


	//----- nvinfo : EIATTR_SPARSE_MMA_MASK
	.align		4
.L_23:
        /*0088*/ 	.byte	0x03, 0x50
        /*008a*/ 	.short	0x0000


	//----- nvinfo : EIATTR_MAXREG_COUNT
	.align		4
        /*008c*/ 	.byte	0x03, 0x1b
        /*008e*/ 	.short	0x00ff


	//----- nvinfo : EIATTR_MERCURY_ISA_VERSION
	.align		4
        /*0090*/ 	.byte	0x03, 0x5f
        /*0092*/ 	.short	0x0101


	//----- nvinfo : EIATTR_VRC_CTA_INIT_COUNT
	.align		4
        /*0094*/ 	.byte	0x02, 0x4a
	.zero		1
	.zero		1


	//----- nvinfo : EIATTR_EXIT_INSTR_OFFSETS
	.align		4
        /*0098*/ 	.byte	0x04, 0x1c
        /*009a*/ 	.short	(.L_25 - .L_24)


	//   ....[0]....
.L_24:
        /*009c*/ 	.word	0x00000070


	//   ....[1]....
        /*00a0*/ 	.word	0x000000e0


	//   ....[2]....
        /*00a4*/ 	.word	0x00000220


	//----- nvinfo : EIATTR_CBANK_PARAM_SIZE
	.align		4
.L_25:
        /*00a8*/ 	.byte	0x03, 0x19
        /*00aa*/ 	.short	0x0024


	//----- nvinfo : EIATTR_PARAM_CBANK
	.align		4
        /*00ac*/ 	.byte	0x04, 0x0a
        /*00ae*/ 	.short	(.L_27 - .L_26)
	.align		4
.L_26:
        /*00b0*/ 	.word	index@(.nv.constant0._Z16swap_rows_kernelP6__halfiiiiiii)
        /*00b4*/ 	.short	0x0380
        /*00b6*/ 	.short	0x0024


	//----- nvinfo : EIATTR_SW_WAR
	.align		4
.L_27:
        /*00b8*/ 	.byte	0x04, 0x36
        /*00ba*/ 	.short	(.L_29 - .L_28)
.L_28:
        /*00bc*/ 	.word	0x00000008
.L_29:


//--------------------- .nv.callgraph             --------------------------
	.section	.nv.callgraph,"",@"SHT_CUDA_CALLGRAPH"
	.align	4
	.sectionentsize	8
	.align		4
        /*0000*/ 	.word	0x00000000
	.align		4
        /*0004*/ 	.word	0xffffffff
	.align		4
        /*0008*/ 	.word	0x00000000
	.align		4
        /*000c*/ 	.word	0xfffffffe
	.align		4
        /*0010*/ 	.word	0x00000000
	.align		4
        /*0014*/ 	.word	0xfffffffd
	.align		4
        /*0018*/ 	.word	0x00000000
	.align		4
        /*001c*/ 	.word	0xfffffffc


//--------------------- .text._Z16swap_rows_kernelP6__halfiiiiiii --------------------------
	.section	.text._Z16swap_rows_kernelP6__halfiiiiiii,"ax",@progbits
	.align	128
        .global         _Z16swap_rows_kernelP6__halfiiiiiii
        .type           _Z16swap_rows_kernelP6__halfiiiiiii,@function
        .size           _Z16swap_rows_kernelP6__halfiiiiiii,(.L_x_1 - _Z16swap_rows_kernelP6__halfiiiiiii)
        .other          _Z16swap_rows_kernelP6__halfiiiiiii,@"STO_CUDA_ENTRY STV_DEFAULT"
_Z16swap_rows_kernelP6__halfiiiiiii:
.text._Z16swap_rows_kernelP6__halfiiiiiii:
[----:B------:R-:W-:Y:S01]  /*0000*/  LDC R1, c[0x0][0x37c] ;  /* 0x0000df00ff017b82 */ /* 0x000fe20000000800 */
[----:B------:R-:W0:Y:S07]  /*0010*/  S2R R0, SR_TID.X ;  /* 0x0000000000007919 */ /* 0x000e2e0000002100 */
[----:B------:R-:W0:Y:S01]  /*0020*/  S2UR UR4, SR_CTAID.X ;  /* 0x00000000000479c3 */ /* 0x000e220000002500 */
[----:B------:R-:W1:Y:S07]  /*0030*/  LDCU UR5, c[0x0][0x38c] ;  /* 0x00007180ff0577ac */ /* 0x000e6e0008000800 */
[----:B------:R-:W0:Y:S02]  /*0040*/  LDC R7, c[0x0][0x360] ;  /* 0x0000d800ff077b82 */ /* 0x000e240000000800 */
[----:B0-----:R-:W-:-:S05]  /*0050*/  IMAD R7, R7, UR4, R0 ;  /* 0x0000000407077c24 */ /* 0x001fca000f8e0200 */
[----:B-1----:R-:W-:-:S13]  /*0060*/  ISETP.GE.AND P0, PT, R7, UR5, PT ;  /* 0x0000000507007c0c */ /* 0x002fda000bf06270 */
[----:B------:R-:W-:Y:S05]  /*0070*/  @P0 EXIT ;  /* 0x000000000000094d */ /* 0x000fea0003800000 */
[----:B------:R-:W0:Y:S01]  /*0080*/  LDCU UR4, c[0x0][0x3a0] ;  /* 0x00007400ff0477ac */ /* 0x000e220008000800 */
[----:B------:R-:W0:Y:S02]  /*0090*/  LDCU UR5, c[0x0][0x39c] ;  /* 0x00007380ff0577ac */ /* 0x000e240008000800 */
[----:B0-----:R-:W-:Y:S02]  /*00a0*/  UIADD3 UR4, UPT, UPT, UR4, UR5, URZ ;  /* 0x0000000504047290 */ /* 0x001fe4000fffe0ff */
[----:B------:R-:W-:-:S04]  /*00b0*/  ISETP.GE.AND P1, PT, R7, UR5, PT ;  /* 0x0000000507007c0c */ /* 0x000fc8000bf26270 */
[----:B------:R-:W-:-:S05]  /*00c0*/  ISETP.GE.AND P0, PT, R7, UR4, PT ;  /* 0x0000000407007c0c */ /* 0x000fca000bf06270 */
[----:B------:R-:W0:Y:S08]  /*00d0*/  LDCU.64 UR4, c[0x0][0x358] ;  /* 0x00006b00ff0477ac */ /* 0x000e300008000a00 */
[----:B0-----:R-:W-:Y:S05]  /*00e0*/  @!P0 EXIT P1 ;  /* 0x000000000000894d */ /* 0x001fea0000800000 */
[----:B------:R-:W0:Y:S01]  /*00f0*/  LDCU UR10, c[0x0][0x398] ;  /* 0x00007300ff0a77ac */ /* 0x000e220008000800 */
[----:B------:R-:W1:Y:S01]  /*0100*/  LDCU.64 UR8, c[0x0][0x390] ;  /* 0x00007200ff0877ac */ /* 0x000e620008000a00 */
[----:B------:R-:W2:Y:S01]  /*0110*/  LDCU.64 UR12, c[0x0][0x380] ;  /* 0x00007000ff0c77ac */ /* 0x000ea20008000a00 */
[----:B0-----:R-:W-:Y:S02]  /*0120*/  USHF.R.S32.HI UR7, URZ, 0x1f, UR10 ;  /* 0x0000001fff077899 */ /* 0x001fe4000801140a */
[----:B------:R-:W-:Y:S01]  /*0130*/  IMAD.U32 R4, RZ, RZ, UR10 ;  /* 0x0000000aff047e24 */ /* 0x000fe2000f8e00ff */
[----:B-1----:R-:W-:Y:S02]  /*0140*/  USHF.R.S32.HI UR6, URZ, 0x1f, UR9 ;  /* 0x0000001fff067899 */ /* 0x002fe40008011409 */
[----:B------:R-:W-:Y:S02]  /*0150*/  IMAD.U32 R2, RZ, RZ, UR9 ;  /* 0x00000009ff027e24 */ /* 0x000fe4000f8e00ff */
[----:B------:R-:W-:-:S02]  /*0160*/  IMAD.U32 R5, RZ, RZ, UR7 ;  /* 0x00000007ff057e24 */ /* 0x000fc4000f8e00ff */
[----:B------:R-:W-:Y:S02]  /*0170*/  IMAD.U32 R3, RZ, RZ, UR6 ;  /* 0x00000006ff037e24 */ /* 0x000fe4000f8e00ff */
[----:B------:R-:W-:-:S04]  /*0180*/  IMAD.WIDE R4, R7, UR8, R4 ;  /* 0x0000000807047c25 */ /* 0x000fc8000f8e0204 */
[----:B------:R-:W-:Y:S01]  /*0190*/  IMAD.WIDE R2, R7, UR8, R2 ;  /* 0x0000000807027c25 */ /* 0x000fe2000f8e0202 */
[----:B--2---:R-:W-:Y:S02]  /*01a0*/  LEA R8, P1, R4, UR12, 0x1 ;  /* 0x0000000c04087c11 */ /* 0x004fe4000f8208ff */
[----:B------:R-:W-:Y:S02]  /*01b0*/  LEA R6, P0, R2, UR12, 0x1 ;  /* 0x0000000c02067c11 */ /* 0x000fe4000f8008ff */
[----:B------:R-:W-:Y:S02]  /*01c0*/  LEA.HI.X R9, R4, UR13, R5, 0x1, P1 ;  /* 0x0000000d04097c11 */ /* 0x000fe400088f0c05 */
[----:B------:R-:W-:-:S03]  /*01d0*/  LEA.HI.X R7, R2, UR13, R3, 0x1, P0 ;  /* 0x0000000d02077c11 */ /* 0x000fc600080f0c03 */
[----:B------:R-:W2:Y:S04]  /*01e0*/  LDG.E.U16 R5, desc[UR4][R8.64] ;  /* 0x0000000408057981 */ /* 0x000ea8000c1e1500 */
[----:B------:R-:W3:Y:S04]  /*01f0*/  LDG.E.U16 R3, desc[UR4][R6.64] ;  /* 0x0000000406037981 */ /* 0x000ee8000c1e1500 */
[----:B--2---:R-:W-:Y:S04]  /*0200*/  STG.E.U16 desc[UR4][R6.64], R5 ;  /* 0x0000000506007986 */ /* 0x004fe8000c101504 */
[----:B---3--:R-:W-:Y:S01]  /*0210*/  STG.E.U16 desc[UR4][R8.64], R3 ;  /* 0x0000000308007986 */ /* 0x008fe2000c101504 */
[----:B------:R-:W-:Y:S05]  /*0220*/  EXIT ;  /* 0x000000000000794d */ /* 0x000fea0003800000 */
.L_x_0:
[----:B------:R-:W-:-:S00]  /*0230*/  BRA `(.L_x_0) ;  /* 0xfffffffc00fc7947 */ /* 0x000fc0000383ffff */
[----:B------:R-:W-:-:S00]  /*0240*/  NOP ;  /* 0x0000000000007918 */ /* 0x000fc00000000000 */
        /* <DEDUP_REMOVED lines=11> */
.L_x_1:


//--------------------- .nv.shared.reserved.0     --------------------------
	.section	.nv.shared.reserved.0,"aw",@nobits
	.weak		__nv_reservedSMEM_offset_0_alias
	.size		__nv_reservedSMEM_offset_0_alias, 0, 64
	.other		__nv_reservedSMEM_offset_0_alias,@"STO_CUDA_RESERVED_SHARED STV_DEFAULT"
__nv_reservedSMEM_offset_0_alias:
	.zero		0
	.zero		64


//--------------------- .nv.constant0._Z16swap_rows_kernelP6__halfiiiiiii --------------------------
	.section	.nv.constant0._Z16swap_rows_kernelP6__halfiiiiiii,"a",@progbits
	.sectionflags	@""
	.align	4
.nv.constant0._Z16swap_rows_kernelP6__halfiiiiiii:
	.zero		932


//--------------------- SYMBOLS --------------------------

	.type		.nv.reservedSmem.offset0,@object
	.size		.nv.reservedSmem.offset0,0x4
